//
// Generated by NVIDIA NVVM Compiler
//
// Compiler Build ID: CL-36424714
// Cuda compilation tools, release 13.0, V13.0.88
// Based on NVVM 20.0.0
//

.version 9.0
.target sm_100
.address_size 64

	// .globl	_Z6matmulPfS_S_x
.extern .func  (.param .b32 func_retval0) vprintf
(
	.param .b64 vprintf_param_0,
	.param .b64 vprintf_param_1
)
;
// _ZZ6matmulPfS_S_xE10sub_tile_M has been demoted
// _ZZ6matmulPfS_S_xE10sub_tile_N has been demoted
.global .align 1 .b8 $str[4] = {37, 100, 32};

.visible .entry _Z6matmulPfS_S_x(
	.param .u64 .ptr .align 1 _Z6matmulPfS_S_x_param_0,
	.param .u64 .ptr .align 1 _Z6matmulPfS_S_x_param_1,
	.param .u64 .ptr .align 1 _Z6matmulPfS_S_x_param_2,
	.param .u64 _Z6matmulPfS_S_x_param_3
)
{
	.local .align 8 .b8 	__local_depot0[8];
	.reg .b64 	%SP;
	.reg .b64 	%SPL;
	.reg .pred 	%p<4>;
	.reg .b32 	%r<18>;
	.reg .b32 	%f<168>;
	.reg .b64 	%rd<53>;
	// demoted variable
	.shared .align 4 .b8 _ZZ6matmulPfS_S_xE10sub_tile_M[4096];
	// demoted variable
	.shared .align 4 .b8 _ZZ6matmulPfS_S_xE10sub_tile_N[1024];
	mov.u64 	%SPL, __local_depot0;
	cvta.local.u64 	%SP, %SPL;
	ld.param.u64 	%rd15, [_Z6matmulPfS_S_x_param_0];
	ld.param.u64 	%rd16, [_Z6matmulPfS_S_x_param_1];
	ld.param.u64 	%rd18, [_Z6matmulPfS_S_x_param_3];
	mov.u32 	%r1, %tid.x;
	setp.ne.s32 	%p1, %r1, 0;
	@%p1 bra 	$L__BB0_2;
	add.u64 	%rd19, %SP, 0;
	add.u64 	%rd20, %SPL, 0;
	// begin inline asm
	mov.u32 %r7, %smid;
	// end inline asm
	st.local.u32 	[%rd20], %r7;
	mov.u64 	%rd21, $str;
	cvta.global.u64 	%rd22, %rd21;
	{ // callseq 0, 0
	.param .b64 param0;
	st.param.b64 	[param0], %rd22;
	.param .b64 param1;
	st.param.b64 	[param1], %rd19;
	.param .b32 retval0;
	call.uni (retval0), 
	vprintf, 
	(
	param0, 
	param1
	);
	ld.param.b32 	%r8, [retval0];
	} // callseq 0
$L__BB0_2:
	cvt.u64.u32 	%rd1, %r1;
	mov.u32 	%r2, %tid.y;
	mov.u32 	%r10, %ctaid.x;
	mov.u32 	%r11, %ctaid.y;
	mul.wide.u32 	%rd2, %r10, 16;
	shl.b32 	%r12, %r11, 6;
	add.s32 	%r13, %r12, %r2;
	cvt.u64.u32 	%rd3, %r13;
	setp.lt.s64 	%p2, %rd18, 16;
	mov.f32 	%f164, 0f00000000;
	mov.f32 	%f165, %f164;
	mov.f32 	%f166, %f164;
	mov.f32 	%f167, %f164;
	@%p2 bra 	$L__BB0_5;
	mad.lo.s64 	%rd24, %rd18, %rd3, %rd1;
	shl.b32 	%r14, %r2, 6;
	mov.u32 	%r15, _ZZ6matmulPfS_S_xE10sub_tile_M;
	add.s32 	%r3, %r15, %r14;
	shl.b32 	%r16, %r1, 2;
	add.s32 	%r4, %r3, %r16;
	mov.u32 	%r17, _ZZ6matmulPfS_S_xE10sub_tile_N;
	add.s32 	%r6, %r17, %r16;
	add.s32 	%r5, %r6, %r14;
	cvt.u64.u32 	%rd25, %r2;
	mad.lo.s64 	%rd26, %rd18, %rd25, %rd2;
	add.s64 	%rd27, %rd26, %rd1;
	shl.b64 	%rd28, %rd27, 2;
	cvta.to.global.u64 	%rd29, %rd16;
	add.s64 	%rd51, %rd29, %rd28;
	shl.b64 	%rd5, %rd18, 7;
	shl.b64 	%rd30, %rd24, 2;
	cvta.to.global.u64 	%rd31, %rd15;
	add.s64 	%rd50, %rd31, %rd30;
	mul.lo.s64 	%rd7, %rd18, 192;
	shr.s64 	%rd32, %rd18, 63;
	shr.u64 	%rd33, %rd32, 60;
	add.s64 	%rd34, %rd18, %rd33;
	shr.s64 	%rd8, %rd34, 4;
	mov.f32 	%f167, 0f00000000;
	mov.b64 	%rd52, 0;
	mov.f32 	%f166, %f167;
	mov.f32 	%f165, %f167;
	mov.f32 	%f164, %f167;
$L__BB0_4:
	ld.global.f32 	%f15, [%rd50];
	st.shared.f32 	[%r4], %f15;
	shl.b64 	%rd35, %rd18, 6;
	add.s64 	%rd36, %rd50, %rd35;
	ld.global.f32 	%f16, [%rd36];
	st.shared.f32 	[%r4+1024], %f16;
	add.s64 	%rd37, %rd50, %rd5;
	ld.global.f32 	%f17, [%rd37];
	st.shared.f32 	[%r4+2048], %f17;
	add.s64 	%rd38, %rd50, %rd7;
	ld.global.f32 	%f18, [%rd38];
	st.shared.f32 	[%r4+3072], %f18;
	ld.global.f32 	%f19, [%rd51];
	st.shared.f32 	[%r5], %f19;
	bar.sync 	0;
	ld.shared.f32 	%f20, [%r3];
	ld.shared.f32 	%f21, [%r6];
	fma.rn.f32 	%f22, %f20, %f21, %f164;
	ld.shared.f32 	%f23, [%r3+1024];
	fma.rn.f32 	%f24, %f21, %f23, %f165;
	ld.shared.f32 	%f25, [%r3+2048];
	fma.rn.f32 	%f26, %f25, %f21, %f166;
	ld.shared.f32 	%f27, [%r3+3072];
	fma.rn.f32 	%f28, %f21, %f27, %f167;
	ld.shared.f32 	%f29, [%r3+4];
	ld.shared.f32 	%f30, [%r6+64];
	fma.rn.f32 	%f31, %f29, %f30, %f22;
	ld.shared.f32 	%f32, [%r3+1028];
	fma.rn.f32 	%f33, %f30, %f32, %f24;
	ld.shared.f32 	%f34, [%r3+2052];
	fma.rn.f32 	%f35, %f34, %f30, %f26;
	ld.shared.f32 	%f36, [%r3+3076];
	fma.rn.f32 	%f37, %f30, %f36, %f28;
	ld.shared.f32 	%f38, [%r3+8];
	ld.shared.f32 	%f39, [%r6+128];
	fma.rn.f32 	%f40, %f38, %f39, %f31;
	ld.shared.f32 	%f41, [%r3+1032];
	fma.rn.f32 	%f42, %f39, %f41, %f33;
	ld.shared.f32 	%f43, [%r3+2056];
	fma.rn.f32 	%f44, %f43, %f39, %f35;
	ld.shared.f32 	%f45, [%r3+3080];
	fma.rn.f32 	%f46, %f39, %f45, %f37;
	ld.shared.f32 	%f47, [%r3+12];
	ld.shared.f32 	%f48, [%r6+192];
	fma.rn.f32 	%f49, %f47, %f48, %f40;
	ld.shared.f32 	%f50, [%r3+1036];
	fma.rn.f32 	%f51, %f48, %f50, %f42;
	ld.shared.f32 	%f52, [%r3+2060];
	fma.rn.f32 	%f53, %f52, %f48, %f44;
	ld.shared.f32 	%f54, [%r3+3084];
	fma.rn.f32 	%f55, %f48, %f54, %f46;
	ld.shared.f32 	%f56, [%r3+16];
	ld.shared.f32 	%f57, [%r6+256];
	fma.rn.f32 	%f58, %f56, %f57, %f49;
	ld.shared.f32 	%f59, [%r3+1040];
	fma.rn.f32 	%f60, %f57, %f59, %f51;
	ld.shared.f32 	%f61, [%r3+2064];
	fma.rn.f32 	%f62, %f61, %f57, %f53;
	ld.shared.f32 	%f63, [%r3+3088];
	fma.rn.f32 	%f64, %f57, %f63, %f55;
	ld.shared.f32 	%f65, [%r3+20];
	ld.shared.f32 	%f66, [%r6+320];
	fma.rn.f32 	%f67, %f65, %f66, %f58;
	ld.shared.f32 	%f68, [%r3+1044];
	fma.rn.f32 	%f69, %f66, %f68, %f60;
	ld.shared.f32 	%f70, [%r3+2068];
	fma.rn.f32 	%f71, %f70, %f66, %f62;
	ld.shared.f32 	%f72, [%r3+3092];
	fma.rn.f32 	%f73, %f66, %f72, %f64;
	ld.shared.f32 	%f74, [%r3+24];
	ld.shared.f32 	%f75, [%r6+384];
	fma.rn.f32 	%f76, %f74, %f75, %f67;
	ld.shared.f32 	%f77, [%r3+1048];
	fma.rn.f32 	%f78, %f75, %f77, %f69;
	ld.shared.f32 	%f79, [%r3+2072];
	fma.rn.f32 	%f80, %f79, %f75, %f71;
	ld.shared.f32 	%f81, [%r3+3096];
	fma.rn.f32 	%f82, %f75, %f81, %f73;
	ld.shared.f32 	%f83, [%r3+28];
	ld.shared.f32 	%f84, [%r6+448];
	fma.rn.f32 	%f85, %f83, %f84, %f76;
	ld.shared.f32 	%f86, [%r3+1052];
	fma.rn.f32 	%f87, %f84, %f86, %f78;
	ld.shared.f32 	%f88, [%r3+2076];
	fma.rn.f32 	%f89, %f88, %f84, %f80;
	ld.shared.f32 	%f90, [%r3+3100];
	fma.rn.f32 	%f91, %f84, %f90, %f82;
	ld.shared.f32 	%f92, [%r3+32];
	ld.shared.f32 	%f93, [%r6+512];
	fma.rn.f32 	%f94, %f92, %f93, %f85;
	ld.shared.f32 	%f95, [%r3+1056];
	fma.rn.f32 	%f96, %f93, %f95, %f87;
	ld.shared.f32 	%f97, [%r3+2080];
	fma.rn.f32 	%f98, %f97, %f93, %f89;
	ld.shared.f32 	%f99, [%r3+3104];
	fma.rn.f32 	%f100, %f93, %f99, %f91;
	ld.shared.f32 	%f101, [%r3+36];
	ld.shared.f32 	%f102, [%r6+576];
	fma.rn.f32 	%f103, %f101, %f102, %f94;
	ld.shared.f32 	%f104, [%r3+1060];
	fma.rn.f32 	%f105, %f102, %f104, %f96;
	ld.shared.f32 	%f106, [%r3+2084];
	fma.rn.f32 	%f107, %f106, %f102, %f98;
	ld.shared.f32 	%f108, [%r3+3108];
	fma.rn.f32 	%f109, %f102, %f108, %f100;
	ld.shared.f32 	%f110, [%r3+40];
	ld.shared.f32 	%f111, [%r6+640];
	fma.rn.f32 	%f112, %f110, %f111, %f103;
	ld.shared.f32 	%f113, [%r3+1064];
	fma.rn.f32 	%f114, %f111, %f113, %f105;
	ld.shared.f32 	%f115, [%r3+2088];
	fma.rn.f32 	%f116, %f115, %f111, %f107;
	ld.shared.f32 	%f117, [%r3+3112];
	fma.rn.f32 	%f118, %f111, %f117, %f109;
	ld.shared.f32 	%f119, [%r3+44];
	ld.shared.f32 	%f120, [%r6+704];
	fma.rn.f32 	%f121, %f119, %f120, %f112;
	ld.shared.f32 	%f122, [%r3+1068];
	fma.rn.f32 	%f123, %f120, %f122, %f114;
	ld.shared.f32 	%f124, [%r3+2092];
	fma.rn.f32 	%f125, %f124, %f120, %f116;
	ld.shared.f32 	%f126, [%r3+3116];
	fma.rn.f32 	%f127, %f120, %f126, %f118;
	ld.shared.f32 	%f128, [%r3+48];
	ld.shared.f32 	%f129, [%r6+768];
	fma.rn.f32 	%f130, %f128, %f129, %f121;
	ld.shared.f32 	%f131, [%r3+1072];
	fma.rn.f32 	%f132, %f129, %f131, %f123;
	ld.shared.f32 	%f133, [%r3+2096];
	fma.rn.f32 	%f134, %f133, %f129, %f125;
	ld.shared.f32 	%f135, [%r3+3120];
	fma.rn.f32 	%f136, %f129, %f135, %f127;
	ld.shared.f32 	%f137, [%r3+52];
	ld.shared.f32 	%f138, [%r6+832];
	fma.rn.f32 	%f139, %f137, %f138, %f130;
	ld.shared.f32 	%f140, [%r3+1076];
	fma.rn.f32 	%f141, %f138, %f140, %f132;
	ld.shared.f32 	%f142, [%r3+2100];
	fma.rn.f32 	%f143, %f142, %f138, %f134;
	ld.shared.f32 	%f144, [%r3+3124];
	fma.rn.f32 	%f145, %f138, %f144, %f136;
	ld.shared.f32 	%f146, [%r3+56];
	ld.shared.f32 	%f147, [%r6+896];
	fma.rn.f32 	%f148, %f146, %f147, %f139;
	ld.shared.f32 	%f149, [%r3+1080];
	fma.rn.f32 	%f150, %f147, %f149, %f141;
	ld.shared.f32 	%f151, [%r3+2104];
	fma.rn.f32 	%f152, %f151, %f147, %f143;
	ld.shared.f32 	%f153, [%r3+3128];
	fma.rn.f32 	%f154, %f147, %f153, %f145;
	ld.shared.f32 	%f155, [%r3+60];
	ld.shared.f32 	%f156, [%r6+960];
	fma.rn.f32 	%f164, %f155, %f156, %f148;
	ld.shared.f32 	%f157, [%r3+1084];
	fma.rn.f32 	%f165, %f156, %f157, %f150;
	ld.shared.f32 	%f158, [%r3+2108];
	fma.rn.f32 	%f166, %f158, %f156, %f152;
	ld.shared.f32 	%f159, [%r3+3132];
	fma.rn.f32 	%f167, %f156, %f159, %f154;
	bar.sync 	0;
	add.s64 	%rd52, %rd52, 1;
	add.s64 	%rd51, %rd51, %rd35;
	add.s64 	%rd50, %rd50, 64;
	setp.gt.s64 	%p3, %rd8, %rd52;
	@%p3 bra 	$L__BB0_4;
$L__BB0_5:
	ld.param.u64 	%rd49, [_Z6matmulPfS_S_x_param_2];
	cvta.to.global.u64 	%rd39, %rd49;
	add.s64 	%rd40, %rd2, %rd1;
	mad.lo.s64 	%rd41, %rd18, %rd3, %rd40;
	shl.b64 	%rd42, %rd41, 2;
	add.s64 	%rd43, %rd39, %rd42;
	st.global.f32 	[%rd43], %f164;
	shl.b64 	%rd44, %rd18, 6;
	add.s64 	%rd45, %rd43, %rd44;
	st.global.f32 	[%rd45], %f165;
	shl.b64 	%rd46, %rd18, 7;
	add.s64 	%rd47, %rd43, %rd46;
	st.global.f32 	[%rd47], %f166;
	add.s64 	%rd48, %rd47, %rd44;
	st.global.f32 	[%rd48], %f167;
	ret;

}


// ===== COMPILED SASS (sm_100) =====

	.target	sm_100

	.elftype	@"ET_EXEC"


//--------------------- .note.nv.tkinfo           --------------------------
	.section	.note.nv.tkinfo,"",@"SHT_NOTE"
	.sectionflags	@"SHF_NOTE_NV_TKINFO"
	.tkinfo
        /*0018*/ 	.word	0x00000002
        /*0030*/ 	.string	""
        /*0030*/ 	.string	"ptxas"
        /*0030*/ 	.string	"Cuda compilation tools, release 13.0, V13.0.88"
        /*0030*/ 	.string	"Build cuda_13.0.r13.0/compiler.36424714_0"
        /*0030*/ 	.string	"-arch sm_100 -m 64 "



//--------------------- .note.nv.cuinfo           --------------------------
	.section	.note.nv.cuinfo,"",@"SHT_NOTE"
	.sectionflags	@"SHF_NOTE_NV_CUINFO"
        /*0018*/ 	.short	0x0002
        /*001a*/ 	.short	0x0064
        /*001c*/ 	.short	0x0082
	.zero		2


//--------------------- .nv.info                  --------------------------
	.section	.nv.info,"",@"SHT_CUDA_INFO"
	.align	4


	//----- nvinfo : EIATTR_REGCOUNT
	.align		4
        /*0000*/ 	.byte	0x04, 0x2f
        /*0002*/ 	.short	(.L_2 - .L_1)
	.align		4
.L_1:
        /*0004*/ 	.word	index@(_Z6matmulPfS_S_x)
        /*0008*/ 	.word	0x00000030


	//----- nvinfo : EIATTR_FRAME_SIZE
	.align		4
.L_2:
        /*000c*/ 	.byte	0x04, 0x11
        /*000e*/ 	.short	(.L_4 - .L_3)
	.align		4
.L_3:
        /*0010*/ 	.word	index@(_Z6matmulPfS_S_x)
        /*0014*/ 	.word	0x00000008


	//----- nvinfo : EIATTR_MIN_STACK_SIZE
	.align		4
.L_4:
        /*0018*/ 	.byte	0x04, 0x12
        /*001a*/ 	.short	(.L_6 - .L_5)
	.align		4
.L_5:
        /*001c*/ 	.word	index@(_Z6matmulPfS_S_x)
        /*0020*/ 	.word	0x00000008
.L_6:


//--------------------- .nv.compat                --------------------------
	.section	.nv.compat,"",@"SHT_CUDA_COMPAT_INFO"
	.align	4
        /*0000*/ 	.byte	0x02, 0x09, 0x00, 0x00, 0x02, 0x02, 0x01, 0x00, 0x02, 0x05, 0x05, 0x00, 0x03, 0x07, 0x01, 0x01
        /*0010*/ 	.byte	0x02, 0x03, 0x00, 0x00, 0x02, 0x06, 0x01, 0x00, 0x04, 0x0b, 0x08, 0x00, 0x09, 0x00, 0x00, 0x00
        /*0020*/ 	.byte	0x00, 0x00, 0x00, 0x00


//--------------------- .nv.info._Z6matmulPfS_S_x --------------------------
	.section	.nv.info._Z6matmulPfS_S_x,"",@"SHT_CUDA_INFO"
	.sectionflags	@""
	.align	4


	//----- nvinfo : EIATTR_CUDA_API_VERSION
	.align		4
        /*0000*/ 	.byte	0x04, 0x37
        /*0002*/ 	.short	(.L_8 - .L_7)
.L_7:
        /*0004*/ 	.word	0x00000082


	//----- nvinfo : EIATTR_KPARAM_INFO
	.align		4
.L_8:
        /*0008*/ 	.byte	0x04, 0x17
        /*000a*/ 	.short	(.L_10 - .L_9)
.L_9:
        /*000c*/ 	.word	0x00000000
        /*0010*/ 	.short	0x0003
        /*0012*/ 	.short	0x0018
        /*0014*/ 	.byte	0x00, 0xf0, 0x21, 0x00


	//----- nvinfo : EIATTR_KPARAM_INFO
	.align		4
.L_10:
        /*0018*/ 	.byte	0x04, 0x17
        /*001a*/ 	.short	(.L_12 - .L_11)
.L_11:
        /*001c*/ 	.word	0x00000000
        /*0020*/ 	.short	0x0002
        /*0022*/ 	.short	0x0010
        /*0024*/ 	.byte	0x00, 0xf5, 0x21, 0x00


	//----- nvinfo : EIATTR_KPARAM_INFO
	.align		4
.L_12:
        /*0028*/ 	.byte	0x04, 0x17
        /*002a*/ 	.short	(.L_14 - .L_13)
.L_13:
        /*002c*/ 	.word	0x00000000
        /*0030*/ 	.short	0x0001
        /*0032*/ 	.short	0x0008
        /*0034*/ 	.byte	0x00, 0xf5, 0x21, 0x00


	//----- nvinfo : EIATTR_KPARAM_INFO
	.align		4
.L_14:
        /*0038*/ 	.byte	0x04, 0x17
        /*003a*/ 	.short	(.L_16 - .L_15)
.L_15:
        /*003c*/ 	.word	0x00000000
        /*0040*/ 	.short	0x0000
        /*0042*/ 	.short	0x0000
        /*0044*/ 	.byte	0x00, 0xf5, 0x21, 0x00


	//----- nvinfo : EIATTR_SPARSE_MMA_MASK
	.align		4
.L_16:
        /*0048*/ 	.byte	0x03, 0x50
        /*004a*/ 	.short	0x0000


	//----- nvinfo : EIATTR_MAXREG_COUNT
	.align		4
        /*004c*/ 	.byte	0x03, 0x1b
        /*004e*/ 	.short	0x00ff


	//----- nvinfo : EIATTR_NUM_BARRIERS
	.align		4
        /*0050*/ 	.byte	0x02, 0x4c
        /*0052*/ 	.byte	0x01
	.zero		1


	//----- nvinfo : EIATTR_EXTERNS
	.align		4
        /*0054*/ 	.byte	0x04, 0x0f
        /*0056*/ 	.short	(.L_18 - .L_17)


	//   ....[0]....
	.align		4
.L_17:
        /*0058*/ 	.word	index@(vprintf)


	//----- nvinfo : EIATTR_MERCURY_ISA_VERSION
	.align		4
.L_18:
        /*005c*/ 	.byte	0x03, 0x5f
        /*005e*/ 	.short	0x0101


	//----- nvinfo : EIATTR_VRC_CTA_INIT_COUNT
	.align		4
        /*0060*/ 	.byte	0x02, 0x4a
	.zero		1
	.zero		1


	//----- nvinfo : EIATTR_SYSCALL_OFFSETS
	.align		4
        /*0064*/ 	.byte	0x04, 0x46
        /*0066*/ 	.short	(.L_20 - .L_19)


	//   ....[0]....
.L_19:
        /*0068*/ 	.word	0x00000120


	//----- nvinfo : EIATTR_EXIT_INSTR_OFFSETS
	.align		4
.L_20:
        /*006c*/ 	.byte	0x04, 0x1c
        /*006e*/ 	.short	(.L_22 - .L_21)


	//   ....[0]....
.L_21:
        /*0070*/ 	.word	0x00000ef0


	//----- nvinfo : EIATTR_CRS_STACK_SIZE
	.align		4
.L_22:
        /*0074*/ 	.byte	0x04, 0x1e
        /*0076*/ 	.short	(.L_24 - .L_23)
.L_23:
        /*0078*/ 	.word	0x00000000


	//----- nvinfo : EIATTR_CBANK_PARAM_SIZE
	.align		4
.L_24:
        /*007c*/ 	.byte	0x03, 0x19
        /*007e*/ 	.short	0x0020


	//----- nvinfo : EIATTR_PARAM_CBANK
	.align		4
        /*0080*/ 	.byte	0x04, 0x0a
        /*0082*/ 	.short	(.L_26 - .L_25)
	.align		4
.L_25:
        /*0084*/ 	.word	index@(.nv.constant0._Z6matmulPfS_S_x)
        /*0088*/ 	.short	0x0380
        /*008a*/ 	.short	0x0020


	//----- nvinfo : EIATTR_SW_WAR
	.align		4
.L_26:
        /*008c*/ 	.byte	0x04, 0x36
        /*008e*/ 	.short	(.L_28 - .L_27)
.L_27:
        /*0090*/ 	.word	0x00000008
.L_28:


//--------------------- .nv.callgraph             --------------------------
	.section	.nv.callgraph,"",@"SHT_CUDA_CALLGRAPH"
	.align	4
	.sectionentsize	8
	.align		4
        /*0000*/ 	.word	0x00000000
	.align		4
        /*0004*/ 	.word	0xffffffff
	.align		4
        /*0008*/ 	.word	index@(_Z6matmulPfS_S_x)
	.align		4
        /*000c*/ 	.word	index@(vprintf)
	.align		4
        /*0010*/ 	.word	0x00000000
	.align		4
        /*0014*/ 	.word	0xfffffffe
	.align		4
        /*0018*/ 	.word	0x00000000
	.align		4
        /*001c*/ 	.word	0xfffffffd
	.align		4
        /*0020*/ 	.word	0x00000000
	.align		4
        /*0024*/ 	.word	0xfffffffc


//--------------------- .nv.constant4             --------------------------
	.section	.nv.constant4,"a",@progbits
	.align	8
	.align		8
.nv.constant4:
        /*0000*/ 	.dword	vprintf
	.align		8
        /*0008*/ 	.dword	$str


//--------------------- .text._Z6matmulPfS_S_x    --------------------------
	.section	.text._Z6matmulPfS_S_x,"ax",@progbits
	.align	128
        .global         _Z6matmulPfS_S_x
        .type           _Z6matmulPfS_S_x,@function
        .size           _Z6matmulPfS_S_x,(.L_x_5 - _Z6matmulPfS_S_x)
        .other          _Z6matmulPfS_S_x,@"STO_CUDA_ENTRY STV_DEFAULT"
_Z6matmulPfS_S_x:
.text._Z6matmulPfS_S_x:
[----:B------:R-:W0:Y:S01]  /*0000*/  LDC R1, c[0x0][0x37c] ;  /* 0x0000df00ff017b82 */ /* 0x000e220000000800 */
[----:B------:R-:W1:Y:S01]  /*0010*/  S2R R38, SR_TID.X ;  /* 0x0000000000267919 */ /* 0x000e620000002100 */
[----:B------:R-:W2:Y:S01]  /*0020*/  LDCU UR4, c[0x0][0x2f8] ;  /* 0x00005f00ff0477ac */ /* 0x000ea20008000800 */
[----:B0-----:R-:W-:Y:S01]  /*0030*/  IADD3 R1, PT, PT, R1, -0x8, RZ ;  /* 0xfffffff801017810 */ /* 0x001fe20007ffe0ff */
[----:B------:R-:W-:Y:S01]  /*0040*/  BSSY.RECONVERGENT B6, `(.L_x_0) ;  /* 0x000000f000067945 */ /* 0x000fe20003800200 */
[----:B------:R-:W0:Y:S02]  /*0050*/  LDCU UR5, c[0x0][0x2fc] ;  /* 0x00005f80ff0577ac */ /* 0x000e240008000800 */
[----:B--2---:R-:W-:-:S04]  /*0060*/  IADD3 R6, P1, PT, R1, UR4, RZ ;  /* 0x0000000401067c10 */ /* 0x004fc8000ff3e0ff */
[----:B0-----:R-:W-:Y:S02]  /*0070*/  IADD3.X R7, PT, PT, RZ, UR5, RZ, P1, !PT ;  /* 0x00000005ff077c10 */ /* 0x001fe40008ffe4ff */
[----:B-1----:R-:W-:-:S13]  /*0080*/  ISETP.NE.AND P0, PT, R38, RZ, PT ;  /* 0x000000ff2600720c */ /* 0x002fda0003f05270 */
[----:B------:R-:W-:Y:S05]  /*0090*/  @P0 BRA `(.L_x_1) ;  /* 0x0000000000240947 */ /* 0x000fea0003800000 */
[----:B------:R-:W0:Y:S01]  /*00a0*/  S2R R8, SR_VIRTUALSMID ;  /* 0x0000000000087919 */ /* 0x000e220000004300 */
[----:B------:R-:W-:Y:S01]  /*00b0*/  MOV R0, 0x0 ;  /* 0x0000000000007802 */ /* 0x000fe20000000f00 */
[----:B------:R-:W1:Y:S03]  /*00c0*/  LDCU.64 UR4, c[0x4][0x8] ;  /* 0x01000100ff0477ac */ /* 0x000e660008000a00 */
[----:B------:R2:W3:Y:S01]  /*00d0*/  LDC.64 R2, c[0x4][R0] ;  /* 0x0100000000027b82 */ /* 0x0004e20000000a00 */
[----:B-1----:R-:W-:Y:S02]  /*00e0*/  MOV R4, UR4 ;  /* 0x0000000400047c02 */ /* 0x002fe40008000f00 */
[----:B------:R-:W-:Y:S01]  /*00f0*/  MOV R5, UR5 ;  /* 0x0000000500057c02 */ /* 0x000fe20008000f00 */
[----:B0-----:R2:W-:Y:S06]  /*0100*/  STL [R1], R8 ;  /* 0x0000000801007387 */ /* 0x0015ec0000100800 */
[----:B------:R-:W-:-:S07]  /*0110*/  LEPC R20, `(.L_x_1) ;  /* 0x000000001014794e */ /* 0x000fce0000000000 */
[----:B--23--:R-:W-:Y:S05]  /*0120*/  CALL.ABS.NOINC R2 ;  /* 0x0000000002007343 */ /* 0x00cfea0003c00000 */
.L_x_1:
[----:B------:R-:W-:Y:S05]  /*0130*/  BSYNC.RECONVERGENT B6 ;  /* 0x0000000000067941 */ /* 0x000fea0003800200 */
.L_x_0:
[----:B------:R-:W0:Y:S01]  /*0140*/  LDC.64 R6, c[0x0][0x398] ;  /* 0x0000e600ff067b82 */ /* 0x000e220000000a00 */
[----:B------:R-:W1:Y:S01]  /*0150*/  S2R R33, SR_TID.Y ;  /* 0x0000000000217919 */ /* 0x000e620000002200 */
[----:B------:R-:W-:Y:S02]  /*0160*/  HFMA2 R9, -RZ, RZ, 0, 0 ;  /* 0x00000000ff097431 */ /* 0x000fe400000001ff */
[----:B------:R-:W-:Y:S02]  /*0170*/  IMAD.MOV.U32 R37, RZ, RZ, RZ ;  /* 0x000000ffff257224 */ /* 0x000fe400078e00ff */
[----:B------:R-:W-:Y:S01]  /*0180*/  HFMA2 R45, -RZ, RZ, 0, 0 ;  /* 0x00000000ff2d7431 */ /* 0x000fe200000001ff */
[----:B------:R-:W1:Y:S01]  /*0190*/  S2R R36, SR_CTAID.Y ;  /* 0x0000000000247919 */ /* 0x000e620000002600 */
[----:B------:R-:W-:Y:S01]  /*01a0*/  MOV R11, RZ ;  /* 0x000000ff000b7202 */ /* 0x000fe20000000f00 */
[----:B------:R-:W2:Y:S01]  /*01b0*/  LDC.64 R40, c[0x0][0x358] ;  /* 0x0000d600ff287b82 */ /* 0x000ea20000000a00 */
[----:B------:R-:W3:Y:S01]  /*01c0*/  S2R R32, SR_CTAID.X ;  /* 0x0000000000207919 */ /* 0x000ee20000002500 */
[----:B0-----:R-:W-:-:S04]  /*01d0*/  ISETP.GE.U32.AND P0, PT, R6, 0x10, PT ;  /* 0x000000100600780c */ /* 0x001fc80003f06070 */
[----:B------:R-:W-:Y:S02]  /*01e0*/  ISETP.GE.AND.EX P0, PT, R7, RZ, PT, P0 ;  /* 0x000000ff0700720c */ /* 0x000fe40003f06300 */
[----:B-1----:R-:W-:Y:S01]  /*01f0*/  LEA R36, R36, R33, 0x6 ;  /* 0x0000002124247211 */ /* 0x002fe200078e30ff */
[----:B---3--:R-:W-:-:S10]  /*0200*/  IMAD.WIDE.U32 R2, R32, 0x10, RZ ;  /* 0x0000001020027825 */ /* 0x008fd400078e00ff */
[----:B--2---:R-:W-:Y:S05]  /*0210*/  @!P0 BRA `(.L_x_2) ;  /* 0x0000000800c48947 */ /* 0x004fea0003800000 */
[----:B------:R-:W0:Y:S01]  /*0220*/  S2UR UR6, SR_CgaCtaId ;  /* 0x00000000000679c3 */ /* 0x000e220000008800 */
[----:B------:R-:W1:Y:S01]  /*0230*/  LDCU.128 UR8, c[0x0][0x380] ;  /* 0x00007000ff0877ac */ /* 0x000e620008000c00 */
[----:B------:R-:W-:Y:S01]  /*0240*/  IMAD.WIDE.U32 R4, R33, R6, R2 ;  /* 0x0000000621047225 */ /* 0x000fe200078e0002 */
[----:B------:R-:W-:Y:S01]  /*0250*/  SHF.L.U32 R9, R7, 0x7, RZ ;  /* 0x0000000707097819 */ /* 0x000fe200000006ff */
[----:B------:R-:W-:Y:S02]  /*0260*/  UMOV UR4, 0x400 ;  /* 0x0000040000047882 */ /* 0x000fe40000000000 */
[----:B------:R-:W-:Y:S01]  /*0270*/  IMAD.MOV.U32 R39, RZ, RZ, RZ ;  /* 0x000000ffff277224 */ /* 0x000fe200078e00ff */
[----:B------:R-:W-:Y:S01]  /*0280*/  IADD3 R4, P0, PT, R38, R4, RZ ;  /* 0x0000000426047210 */ /* 0x000fe20007f1e0ff */
[----:B------:R-:W-:Y:S01]  /*0290*/  IMAD R0, R33, R7, R5 ;  /* 0x0000000721007224 */ /* 0x000fe200078e0205 */
[----:B------:R-:W-:Y:S01]  /*02a0*/  UIADD3 UR5, UPT, UPT, UR4, 0x1000, URZ ;  /* 0x0000100004057890 */ /* 0x000fe2000fffe0ff */
[----:B------:R-:W-:Y:S01]  /*02b0*/  IMAD.WIDE.U32 R2, R36, R6, R38 ;  /* 0x0000000624027225 */ /* 0x000fe200078e0026 */
[----:B------:R-:W-:-:S02]  /*02c0*/  MOV R45, RZ ;  /* 0x000000ff002d7202 */ /* 0x000fc40000000f00 */
[----:B------:R-:W-:Y:S01]  /*02d0*/  MOV R29, RZ ;  /* 0x000000ff001d7202 */ /* 0x000fe20000000f00 */
[----:B------:R-:W-:Y:S01]  /*02e0*/  IMAD.HI.U32 R8, R6, 0x80, RZ ;  /* 0x0000008006087827 */ /* 0x000fe200078e00ff */
[----:B------:R-:W-:-:S03]  /*02f0*/  MOV R11, RZ ;  /* 0x000000ff000b7202 */ /* 0x000fc60000000f00 */
[----:B------:R-:W-:Y:S01]  /*0300*/  IMAD R5, R36, R7, R3 ;  /* 0x0000000724057224 */ /* 0x000fe200078e0203 */
[----:B------:R-:W-:Y:S01]  /*0310*/  IADD3.X R3, PT, PT, RZ, R0, RZ, P0, !PT ;  /* 0x00000000ff037210 */ /* 0x000fe200007fe4ff */
[----:B------:R-:W-:Y:S01]  /*0320*/  IMAD.MOV.U32 R31, RZ, RZ, RZ ;  /* 0x000000ffff1f7224 */ /* 0x000fe200078e00ff */
[----:B-1----:R-:W-:Y:S01]  /*0330*/  LEA R30, P2, R2, UR8, 0x2 ;  /* 0x00000008021e7c11 */ /* 0x002fe2000f8410ff */
[----:B------:R-:W-:Y:S01]  /*0340*/  IMAD.MOV.U32 R37, RZ, RZ, RZ ;  /* 0x000000ffff257224 */ /* 0x000fe200078e00ff */
[----:B------:R-:W-:Y:S01]  /*0350*/  IADD3 R0, PT, PT, R8, R9, RZ ;  /* 0x0000000908007210 */ /* 0x000fe20007ffe0ff */
[----:B0-----:R-:W-:Y:S01]  /*0360*/  ULEA UR5, UR6, UR5, 0x18 ;  /* 0x0000000506057291 */ /* 0x001fe2000f8ec0ff */
[----:B------:R-:W-:Y:S01]  /*0370*/  SHF.R.S32.HI R9, RZ, 0x1f, R7 ;  /* 0x0000001fff097819 */ /* 0x000fe20000011407 */
[----:B------:R-:W-:Y:S01]  /*0380*/  ULEA UR4, UR6, UR4, 0x18 ;  /* 0x0000000406047291 */ /* 0x000fe2000f8ec0ff */
[----:B------:R-:W-:Y:S02]  /*0390*/  LEA.HI.X R5, R2, UR9, R5, 0x2, P2 ;  /* 0x0000000902057c11 */ /* 0x000fe400090f1405 */
[----:B------:R-:W-:-:S02]  /*03a0*/  LEA.HI R2, P0, R9, R6, RZ, 0x4 ;  /* 0x0000000609027211 */ /* 0x000fc400078120ff */
[----:B------:R-:W-:Y:S02]  /*03b0*/  LEA R28, P1, R4, UR10, 0x2 ;  /* 0x0000000a041c7c11 */ /* 0x000fe4000f8210ff */
[----:B------:R-:W-:Y:S02]  /*03c0*/  IADD3.X R13, PT, PT, RZ, R7, RZ, P0, !PT ;  /* 0x00000007ff0d7210 */ /* 0x000fe400007fe4ff */
[----:B------:R-:W-:Y:S02]  /*03d0*/  LEA R34, R38, UR5, 0x2 ;  /* 0x0000000526227c11 */ /* 0x000fe4000f8e10ff */
[----:B------:R-:W-:Y:S02]  /*03e0*/  LEA.HI.X R3, R4, UR11, R3, 0x2, P1 ;  /* 0x0000000b04037c11 */ /* 0x000fe400088f1403 */
[----:B------:R-:W-:Y:S02]  /*03f0*/  LEA R35, R33, UR4, 0x6 ;  /* 0x0000000421237c11 */ /* 0x000fe4000f8e30ff */
[----:B------:R-:W-:-:S02]  /*0400*/  MOV R9, RZ ;  /* 0x000000ff00097202 */ /* 0x000fc40000000f00 */
[--C-:B------:R-:W-:Y:S02]  /*0410*/  SHF.R.S64 R2, R2, 0x4, R13.reuse ;  /* 0x0000000402027819 */ /* 0x100fe4000000100d */
[----:B------:R-:W-:Y:S02]  /*0420*/  SHF.R.S32.HI R4, RZ, 0x4, R13 ;  /* 0x00000004ff047819 */ /* 0x000fe4000001140d */
[----:B------:R-:W-:-:S07]  /*0430*/  LEA R33, R33, R34, 0x6 ;  /* 0x0000002221217211 */ /* 0x000fce00078e30ff */
.L_x_3:
[----:B------:R-:W-:Y:S01]  /*0440*/  R2UR UR6, R40 ;  /* 0x00000000280672ca */ /* 0x000fe200000e0000 */
[----:B------:R-:W-:Y:S01]  /*0450*/  IMAD.MOV.U32 R19, RZ, RZ, R5 ;  /* 0x000000ffff137224 */ /* 0x000fe200078e0005 */
[----:B------:R-:W-:Y:S01]  /*0460*/  R2UR UR7, R41 ;  /* 0x00000000290772ca */ /* 0x000fe200000e0000 */
[----:B------:R-:W-:Y:S01]  /*0470*/  IMAD R21, R7, 0xc0, RZ ;  /* 0x000000c007157824 */ /* 0x000fe200078e02ff */
[C---:B------:R-:W-:Y:S02]  /*0480*/  SHF.L.U32 R17, R6.reuse, 0x6, RZ ;  /* 0x0000000606117819 */ /* 0x040fe400000006ff */
[----:B------:R-:W-:Y:S02]  /*0490*/  MOV R18, R30 ;  /* 0x0000001e00127202 */ /* 0x000fe40000000f00 */
[----:B------:R-:W-:Y:S02]  /*04a0*/  SHF.L.U64.HI R8, R6, 0x6, R7 ;  /* 0x0000000606087819 */ /* 0x000fe40000010207 */
[----:B------:R-:W-:Y:S01]  /*04b0*/  IADD3 R16, P0, PT, R30, R17, RZ ;  /* 0x000000111e107210 */ /* 0x000fe20007f1e0ff */
[----:B------:R-:W-:Y:S01]  /*04c0*/  IMAD.WIDE.U32 R12, R6, 0xc0, R18 ;  /* 0x000000c0060c7825 */ /* 0x000fe200078e0012 */
[----:B------:R-:W-:-:S02]  /*04d0*/  R2UR UR4, R40 ;  /* 0x00000000280472ca */ /* 0x000fc400000e0000 */
[C---:B------:R-:W-:Y:S02]  /*04e0*/  R2UR UR5, R41.reuse ;  /* 0x00000000290572ca */ /* 0x040fe400000e0000 */
[C---:B------:R-:W-:Y:S02]  /*04f0*/  R2UR UR8, R40.reuse ;  /* 0x00000000280872ca */ /* 0x040fe400000e0000 */
[C---:B------:R-:W-:Y:S02]  /*0500*/  R2UR UR9, R41.reuse ;  /* 0x00000000290972ca */ /* 0x040fe400000e0000 */
[----:B------:R-:W-:Y:S02]  /*0510*/  R2UR UR10, R40 ;  /* 0x00000000280a72ca */ /* 0x000fe400000e0000 */
[----:B------:R-:W-:Y:S02]  /*0520*/  R2UR UR11, R41 ;  /* 0x00000000290b72ca */ /* 0x000fe400000e0000 */
[----:B------:R-:W-:-:S02]  /*0530*/  SHF.L.U32 R15, R6, 0x7, RZ ;  /* 0x00000007060f7819 */ /* 0x000fc400000006ff */
[----:B------:R-:W-:Y:S01]  /*0540*/  IADD3.X R17, PT, PT, R5, R8, RZ, P0, !PT ;  /* 0x0000000805117210 */ /* 0x000fe200007fe4ff */
[----:B------:R-:W2:Y:S01]  /*0550*/  LDG.E R10, desc[UR4][R18.64] ;  /* 0x00000004120a7981 */ /* 0x000ea2000c1e1900 */
[----:B------:R-:W-:Y:S02]  /*0560*/  IADD3 R14, P1, PT, R30, R15, RZ ;  /* 0x0000000f1e0e7210 */ /* 0x000fe40007f3e0ff */
[----:B------:R-:W-:Y:S01]  /*0570*/  IADD3 R13, PT, PT, R13, R21, RZ ;  /* 0x000000150d0d7210 */ /* 0x000fe20007ffe0ff */
[----:B------:R0:W3:Y:S01]  /*0580*/  LDG.E R20, desc[UR6][R16.64] ;  /* 0x0000000610147981 */ /* 0x0000e2000c1e1900 */
[----:B------:R-:W-:-:S03]  /*0590*/  IADD3.X R15, PT, PT, R5, R0, RZ, P1, !PT ;  /* 0x00000000050f7210 */ /* 0x000fc60000ffe4ff */
[----:B------:R-:W4:Y:S04]  /*05a0*/  LDG.E R42, desc[UR10][R12.64] ;  /* 0x0000000a0c2a7981 */ /* 0x000f28000c1e1900 */
[----:B------:R-:W5:Y:S01]  /*05b0*/  LDG.E R24, desc[UR8][R14.64] ;  /* 0x000000080e187981 */ /* 0x000f62000c1e1900 */
[----:B0-----:R-:W-:Y:S01]  /*05c0*/  MOV R16, R28 ;  /* 0x0000001c00107202 */ /* 0x001fe20000000f00 */
[----:B------:R-:W-:-:S05]  /*05d0*/  IMAD.MOV.U32 R17, RZ, RZ, R3 ;  /* 0x000000ffff117224 */ /* 0x000fca00078e0003 */
[----:B------:R-:W5:Y:S01]  /*05e0*/  LDG.E R43, desc[UR4][R16.64] ;  /* 0x00000004102b7981 */ /* 0x000f62000c1e1900 */
[----:B------:R-:W-:Y:S01]  /*05f0*/  LEA R25, R38, R35, 0x2 ;  /* 0x0000002326197211 */ /* 0x000fe200078e10ff */
[----:B------:R-:W-:Y:S05]  /*0600*/  WARPSYNC.ALL ;  /* 0x0000000000007948 */ /* 0x000fea0003800000 */
[----:B--2---:R-:W-:Y:S04]  /*0610*/  STS [R25], R10 ;  /* 0x0000000a19007388 */ /* 0x004fe80000000800 */
[----:B---3--:R-:W-:Y:S04]  /*0620*/  STS [R25+0x400], R20 ;  /* 0x0004001419007388 */ /* 0x008fe80000000800 */
[----:B----4-:R-:W-:Y:S04]  /*0630*/  STS [R25+0xc00], R42 ;  /* 0x000c002a19007388 */ /* 0x010fe80000000800 */
[----:B-----5:R-:W-:Y:S04]  /*0640*/  STS [R25+0x800], R24 ;  /* 0x0008001819007388 */ /* 0x020fe80000000800 */
[----:B------:R-:W-:Y:S01]  /*0650*/  STS [R33], R43 ;  /* 0x0000002b21007388 */ /* 0x000fe20000000800 */
[----:B------:R-:W-:Y:S06]  /*0660*/  BAR.SYNC.DEFER_BLOCKING 0x0 ;  /* 0x0000000000007b1d */ /* 0x000fec0000010000 */
[----:B------:R-:W-:Y:S04]  /*0670*/  LDS R8, [R34] ;  /* 0x0000000022087984 */ /* 0x000fe80000000800 */
[----:B------:R-:W0:Y:S04]  /*0680*/  LDS.128 R12, [R35] ;  /* 0x00000000230c7984 */ /* 0x000e280000000c00 */
[----:B------:R-:W1:Y:S04]  /*0690*/  LDS R44, [R34+0x40] ;  /* 0x00004000222c7984 */ /* 0x000e680000000800 */
[----:B------:R-:W2:Y:S04]  /*06a0*/  LDS.128 R16, [R35+0x400] ;  /* 0x0004000023107984 */ /* 0x000ea80000000c00 */
[----:B------:R-:W3:Y:S04]  /*06b0*/  LDS.128 R20, [R35+0x800] ;  /* 0x0008000023147984 */ /* 0x000ee80000000c00 */
[----:B------:R-:W4:Y:S04]  /*06c0*/  LDS.128 R24, [R35+0xc00] ;  /* 0x000c000023187984 */ /* 0x000f280000000c00 */
[----:B------:R-:W-:Y:S01]  /*06d0*/  LDS R42, [R34+0xc0] ;  /* 0x0000c000222a7984 */ /* 0x000fe20000000800 */
[----:B0-----:R-:W-:-:S03]  /*06e0*/  FFMA R12, R12, R8, R37 ;  /* 0x000000080c0c7223 */ /* 0x001fc60000000025 */
[----:B------:R-:W0:Y:S01]  /*06f0*/  LDS R37, [R34+0x80] ;  /* 0x0000800022257984 */ /* 0x000e220000000800 */
[----:B-1----:R-:W-:-:S03]  /*0700*/  FFMA R12, R44, R13, R12 ;  /* 0x0000000d2c0c7223 */ /* 0x002fc6000000000c */
[----:B------:R-:W-:Y:S01]  /*0710*/  LDS R13, [R34+0x100] ;  /* 0x00010000220d7984 */ /* 0x000fe20000000800 */
[C---:B--2---:R-:W-:Y:S01]  /*0720*/  FFMA R43, R8.reuse, R16, R9 ;  /* 0x00000010082b7223 */ /* 0x044fe20000000009 */
[C---:B---3--:R-:W-:Y:S01]  /*0730*/  FFMA R20, R8.reuse, R20, R11 ;  /* 0x0000001408147223 */ /* 0x048fe2000000000b */
[----:B----4-:R-:W-:Y:S02]  /*0740*/  FFMA R24, R8, R24, R45 ;  /* 0x0000001808187223 */ /* 0x010fe4000000002d */
[----:B------:R-:W1:Y:S01]  /*0750*/  LDS.128 R8, [R35+0x10] ;  /* 0x0000100023087984 */ /* 0x000e620000000c00 */
[C---:B------:R-:W-:Y:S01]  /*0760*/  FFMA R17, R44.reuse, R17, R43 ;  /* 0x000000112c117223 */ /* 0x040fe2000000002b */
[C---:B------:R-:W-:Y:S01]  /*0770*/  FFMA R21, R44.reuse, R21, R20 ;  /* 0x000000152c157223 */ /* 0x040fe20000000014 */
[----:B------:R-:W-:Y:S01]  /*0780*/  FFMA R25, R44, R25, R24 ;  /* 0x000000192c197223 */ /* 0x000fe20000000018 */
[C---:B0-----:R-:W-:Y:S01]  /*0790*/  FFMA R43, R37.reuse, R14, R12 ;  /* 0x0000000e252b7223 */ /* 0x041fe2000000000c */
[C---:B------:R-:W-:Y:S01]  /*07a0*/  FFMA R12, R37.reuse, R18, R17 ;  /* 0x00000012250c7223 */ /* 0x040fe20000000011 */
[C---:B------:R-:W-:Y:S01]  /*07b0*/  FFMA R22, R37.reuse, R22, R21 ;  /* 0x0000001625167223 */ /* 0x040fe20000000015 */
[----:B------:R-:W-:Y:S01]  /*07c0*/  FFMA R26, R37, R26, R25 ;  /* 0x0000001a251a7223 */ /* 0x000fe20000000019 */
[C---:B------:R-:W-:Y:S01]  /*07d0*/  FFMA R43, R42.reuse, R15, R43 ;  /* 0x0000000f2a2b7223 */ /* 0x040fe2000000002b */
[C---:B------:R-:W-:Y:S01]  /*07e0*/  FFMA R12, R42.reuse, R19, R12 ;  /* 0x000000132a0c7223 */ /* 0x040fe2000000000c */
[C---:B------:R-:W-:Y:S01]  /*07f0*/  FFMA R15, R42.reuse, R23, R22 ;  /* 0x000000172a0f7223 */ /* 0x040fe20000000016 */
[----:B------:R-:W-:Y:S01]  /*0800*/  FFMA R37, R42, R27, R26 ;  /* 0x0000001b2a257223 */ /* 0x000fe2000000001a */
[----:B------:R-:W-:Y:S04]  /*0810*/  LDS.128 R16, [R35+0x410] ;  /* 0x0004100023107984 */ /* 0x000fe80000000c00 */
[----:B------:R-:W0:Y:S04]  /*0820*/  LDS R42, [R34+0x140] ;  /* 0x00014000222a7984 */ /* 0x000e280000000800 */
[----:B------:R-:W2:Y:S04]  /*0830*/  LDS.128 R20, [R35+0x810] ;  /* 0x0008100023147984 */ /* 0x000ea80000000c00 */
[----:B------:R-:W3:Y:S01]  /*0840*/  LDS.128 R24, [R35+0xc10] ;  /* 0x000c100023187984 */ /* 0x000ee20000000c00 */
[----:B-1----:R-:W-:-:S03]  /*0850*/  FFMA R45, R8, R13, R43 ;  /* 0x0000000d082d7223 */ /* 0x002fc6000000002b */
[----:B------:R-:W1:Y:S04]  /*0860*/  LDS R43, [R34+0x180] ;  /* 0x00018000222b7984 */ /* 0x000e680000000800 */
[----:B------:R-:W4:Y:S01]  /*0870*/  LDS R8, [R34+0x1c0] ;  /* 0x0001c00022087984 */ /* 0x000f220000000800 */
[C---:B0-----:R-:W-:Y:S01]  /*0880*/  FFMA R44, R42.reuse, R9, R45 ;  /* 0x000000092a2c7223 */ /* 0x041fe2000000002d */
[C---:B------:R-:W-:Y:S01]  /*0890*/  FFMA R9, R13.reuse, R16, R12 ;  /* 0x000000100d097223 */ /* 0x040fe2000000000c */
[C---:B--2---:R-:W-:Y:S01]  /*08a0*/  FFMA R20, R13.reuse, R20, R15 ;  /* 0x000000140d147223 */ /* 0x044fe2000000000f */
[----:B---3--:R-:W-:Y:S02]  /*08b0*/  FFMA R24, R13, R24, R37 ;  /* 0x000000180d187223 */ /* 0x008fe40000000025 */
[----:B------:R-:W-:Y:S04]  /*08c0*/  LDS R37, [R34+0x200] ;  /* 0x0002000022257984 */ /* 0x000fe80000000800 */
[----:B------:R-:W0:Y:S01]  /*08d0*/  LDS.128 R12, [R35+0x20] ;  /* 0x00002000230c7984 */ /* 0x000e220000000c00 */
[C---:B------:R-:W-:Y:S01]  /*08e0*/  FFMA R9, R42.reuse, R17, R9 ;  /* 0x000000112a097223 */ /* 0x040fe20000000009 */
[C---:B------:R-:W-:Y:S01]  /*08f0*/  FFMA R21, R42.reuse, R21, R20 ;  /* 0x000000152a157223 */ /* 0x040fe20000000014 */
[----:B------:R-:W-:Y:S01]  /*0900*/  FFMA R25, R42, R25, R24 ;  /* 0x000000192a197223 */ /* 0x000fe20000000018 */
[C---:B-1----:R-:W-:Y:S01]  /*0910*/  FFMA R17, R43.reuse, R10, R44 ;  /* 0x0000000a2b117223 */ /* 0x042fe2000000002c */
[C---:B------:R-:W-:Y:S01]  /*0920*/  FFMA R18, R43.reuse, R18, R9 ;  /* 0x000000122b127223 */ /* 0x040fe20000000009 */
[C---:B------:R-:W-:Y:S01]  /*0930*/  FFMA R22, R43.reuse, R22, R21 ;  /* 0x000000162b167223 */ /* 0x040fe20000000015 */
[----:B------:R-:W-:Y:S01]  /*0940*/  FFMA R26, R43, R26, R25 ;  /* 0x0000001a2b1a7223 */ /* 0x000fe20000000019 */
[C---:B----4-:R-:W-:Y:S01]  /*0950*/  FFMA R43, R8.reuse, R11, R17 ;  /* 0x0000000b082b7223 */ /* 0x050fe20000000011 */
[C---:B------:R-:W-:Y:S01]  /*0960*/  FFMA R24, R8.reuse, R19, R18 ;  /* 0x0000001308187223 */ /* 0x040fe20000000012 */
[C---:B------:R-:W-:Y:S01]  /*0970*/  FFMA R25, R8.reuse, R23, R22 ;  /* 0x0000001708197223 */ /* 0x040fe20000000016 */
[----:B------:R-:W-:Y:S01]  /*0980*/  FFMA R27, R8, R27, R26 ;  /* 0x0000001b081b7223 */ /* 0x000fe2000000001a */
        /* <DEDUP_REMOVED lines=12> */
[----:B------:R-:W-:Y:S04]  /*0a50*/  LDS R37, [R34+0x300] ;  /* 0x0003000022257984 */ /* 0x000fe80000000800 */
[----:B------:R-:W1:Y:S01]  /*0a60*/  LDS.128 R24, [R35+0x30] ;  /* 0x0000300023187984 */ /* 0x000e620000000c00 */
[----:B------:R-:W-:-:S03]  /*0a70*/  FFMA R21, R44, R21, R20 ;  /* 0x000000152c157223 */ /* 0x000fc60000000014 */
[----:B------:R-:W2:Y:S01]  /*0a80*/  LDS R20, [R34+0x340] ;  /* 0x0003400022147984 */ /* 0x000ea20000000800 */
[C---:B------:R-:W-:Y:S01]  /*0a90*/  FFMA R9, R44.reuse, R9, R13 ;  /* 0x000000092c097223 */ /* 0x040fe2000000000d */
[----:B------:R-:W-:Y:S01]  /*0aa0*/  FFMA R17, R44, R17, R16 ;  /* 0x000000112c117223 */ /* 0x000fe20000000010 */
[C---:B0-----:R-:W-:Y:S02]  /*0ab0*/  FFMA R13, R43.reuse, R14, R12 ;  /* 0x0000000e2b0d7223 */ /* 0x041fe4000000000c */
[C---:B------:R-:W-:Y:S01]  /*0ac0*/  FFMA R10, R43.reuse, R10, R9 ;  /* 0x0000000a2b0a7223 */ /* 0x040fe20000000009 */
[C---:B------:R-:W-:Y:S01]  /*0ad0*/  FFMA R18, R43.reuse, R18, R17 ;  /* 0x000000122b127223 */ /* 0x040fe20000000011 */
[----:B------:R-:W-:Y:S01]  /*0ae0*/  FFMA R17, R43, R22, R21 ;  /* 0x000000162b117223 */ /* 0x000fe20000000015 */
[C---:B------:R-:W-:Y:S01]  /*0af0*/  FFMA R21, R42.reuse, R15, R13 ;  /* 0x0000000f2a157223 */ /* 0x040fe2000000000d */
[C---:B------:R-:W-:Y:S01]  /*0b00*/  FFMA R22, R42.reuse, R11, R10 ;  /* 0x0000000b2a167223 */ /* 0x040fe2000000000a */
[C---:B------:R-:W-:Y:S01]  /*0b10*/  FFMA R43, R42.reuse, R19, R18 ;  /* 0x000000132a2b7223 */ /* 0x040fe20000000012 */
[----:B------:R-:W0:Y:S01]  /*0b20*/  LDS.128 R12, [R35+0x430] ;  /* 0x00043000230c7984 */ /* 0x000e220000000c00 */
[----:B------:R-:W-:-:S03]  /*0b30*/  FFMA R42, R42, R23, R17 ;  /* 0x000000172a2a7223 */ /* 0x000fc60000000011 */
[----:B------:R-:W3:Y:S04]  /*0b40*/  LDS.128 R8, [R35+0x830] ;  /* 0x0008300023087984 */ /* 0x000ee80000000c00 */
[----:B------:R-:W4:Y:S01]  /*0b50*/  LDS.128 R16, [R35+0xc30] ;  /* 0x000c300023107984 */ /* 0x000f220000000c00 */
[----:B-1----:R-:W-:-:S03]  /*0b60*/  FFMA R21, R24, R37, R21 ;  /* 0x0000002518157223 */ /* 0x002fc60000000015 */
[----:B------:R-:W1:Y:S01]  /*0b70*/  LDS R24, [R34+0x3c0] ;  /* 0x0003c00022187984 */ /* 0x000e620000000800 */
[----:B--2---:R-:W-:Y:S01]  /*0b80*/  FFMA R44, R20, R25, R21 ;  /* 0x00000019142c7223 */ /* 0x004fe20000000015 */
[----:B------:R-:W-:Y:S01]  /*0b90*/  SHF.L.U32 R21, R6, 0x6, RZ ;  /* 0x0000000606157819 */ /* 0x000fe200000006ff */
[----:B------:R-:W-:Y:S03]  /*0ba0*/  BAR.SYNC.DEFER_BLOCKING 0x0 ;  /* 0x0000000000007b1d */ /* 0x000fe60000010000 */
[----:B------:R-:W-:Y:S02]  /*0bb0*/  IADD3 R28, P0, PT, R28, R21, RZ ;  /* 0x000000151c1c7210 */ /* 0x000fe40007f1e0ff */
[----:B------:R-:W-:-:S04]  /*0bc0*/  SHF.L.U64.HI R21, R6, 0x6, R7 ;  /* 0x0000000606157819 */ /* 0x000fc80000010207 */
[----:B------:R-:W-:Y:S02]  /*0bd0*/  IADD3.X R3, PT, PT, R3, R21, RZ, P0, !PT ;  /* 0x0000001503037210 */ /* 0x000fe400007fe4ff */
[----:B------:R-:W-:-:S04]  /*0be0*/  IADD3 R31, P0, PT, R31, 0x1, RZ ;  /* 0x000000011f1f7810 */ /* 0x000fc80007f1e0ff */
[----:B------:R-:W-:Y:S02]  /*0bf0*/  IADD3.X R29, PT, PT, RZ, R29, RZ, P0, !PT ;  /* 0x0000001dff1d7210 */ /* 0x000fe400007fe4ff */
[----:B------:R-:W-:Y:S01]  /*0c00*/  ISETP.GT.U32.AND P0, PT, R2, R31, PT ;  /* 0x0000001f0200720c */ /* 0x000fe20003f04070 */
[C---:B0-----:R-:W-:Y:S01]  /*0c10*/  FFMA R23, R37.reuse, R12, R22 ;  /* 0x0000000c25177223 */ /* 0x041fe20000000016 */
[C---:B---3--:R-:W-:Y:S02]  /*0c20*/  FFMA R8, R37.reuse, R8, R43 ;  /* 0x0000000825087223 */ /* 0x048fe4000000002b */
[----:B------:R-:W-:Y:S01]  /*0c30*/  ISETP.GT.AND.EX P0, PT, R4, R29, PT, P0 ;  /* 0x0000001d0400720c */ /* 0x000fe20003f04300 */
[----:B----4-:R-:W-:Y:S01]  /*0c40*/  FFMA R37, R37, R16, R42 ;  /* 0x0000001025257223 */ /* 0x010fe2000000002a */
[C---:B------:R-:W-:Y:S01]  /*0c50*/  FFMA R12, R20.reuse, R13, R23 ;  /* 0x0000000d140c7223 */ /* 0x040fe20000000017 */
[C---:B------:R-:W-:Y:S02]  /*0c60*/  FFMA R9, R20.reuse, R9, R8 ;  /* 0x0000000914097223 */ /* 0x040fe40000000008 */
[----:B------:R-:W-:Y:S01]  /*0c70*/  FFMA R17, R20, R17, R37 ;  /* 0x0000001114117223 */ /* 0x000fe20000000025 */
[----:B------:R-:W-:Y:S01]  /*0c80*/  IADD3 R30, P1, PT, R30, 0x40, RZ ;  /* 0x000000401e1e7810 */ /* 0x000fe20007f3e0ff */
[C---:B------:R-:W-:Y:S01]  /*0c90*/  FFMA R21, R45.reuse, R26, R44 ;  /* 0x0000001a2d157223 */ /* 0x040fe2000000002c */
[C---:B------:R-:W-:Y:S01]  /*0ca0*/  FFMA R12, R45.reuse, R14, R12 ;  /* 0x0000000e2d0c7223 */ /* 0x040fe2000000000c */
[C---:B------:R-:W-:Y:S01]  /*0cb0*/  FFMA R10, R45.reuse, R10, R9 ;  /* 0x0000000a2d0a7223 */ /* 0x040fe20000000009 */
[----:B------:R-:W-:Y:S01]  /*0cc0*/  FFMA R18, R45, R18, R17 ;  /* 0x000000122d127223 */ /* 0x000fe20000000011 */
[----:B------:R-:W-:-:S02]  /*0cd0*/  IMAD.X R5, RZ, RZ, R5, P1 ;  /* 0x000000ffff057224 */ /* 0x000fc400008e0605 */
[C---:B-1----:R-:W-:Y:S01]  /*0ce0*/  FFMA R37, R24.reuse, R27, R21 ;  /* 0x0000001b18257223 */ /* 0x042fe20000000015 */
[C---:B------:R-:W-:Y:S01]  /*0cf0*/  FFMA R9, R24.reuse, R15, R12 ;  /* 0x0000000f18097223 */ /* 0x040fe2000000000c */
[C---:B------:R-:W-:Y:S01]  /*0d00*/  FFMA R11, R24.reuse, R11, R10 ;  /* 0x0000000b180b7223 */ /* 0x040fe2000000000a */
[----:B------:R-:W-:Y:S01]  /*0d10*/  FFMA R45, R24, R19, R18 ;  /* 0x00000013182d7223 */ /* 0x000fe20000000012 */
[----:B------:R-:W-:Y:S06]  /*0d20*/  @P0 BRA `(.L_x_3) ;  /* 0xfffffff400c40947 */ /* 0x000fec000383ffff */
.L_x_2:
[----:B------:R-:W-:Y:S01]  /*0d30*/  IMAD.WIDE.U32 R32, R32, 0x10, RZ ;  /* 0x0000001020207825 */ /* 0x000fe200078e00ff */
[----:B------:R-:W0:Y:S01]  /*0d40*/  LDCU.64 UR4, c[0x0][0x390] ;  /* 0x00007200ff0477ac */ /* 0x000e220008000a00 */
[----:B------:R-:W-:Y:S02]  /*0d50*/  R2UR UR6, R40 ;  /* 0x00000000280672ca */ /* 0x000fe400000e0000 */
[----:B------:R-:W-:Y:S02]  /*0d60*/  R2UR UR7, R41 ;  /* 0x00000000290772ca */ /* 0x000fe400000e0000 */
[----:B------:R-:W-:Y:S02]  /*0d70*/  IADD3 R2, P0, PT, R32, R38, RZ ;  /* 0x0000002620027210 */ /* 0x000fe40007f1e0ff */
[----:B------:R-:W-:Y:S02]  /*0d80*/  SHF.L.U32 R17, R6, 0x6, RZ ;  /* 0x0000000606117819 */ /* 0x000fe400000006ff */
[----:B------:R-:W-:-:S02]  /*0d90*/  IADD3.X R3, PT, PT, RZ, R33, RZ, P0, !PT ;  /* 0x00000021ff037210 */ /* 0x000fc400007fe4ff */
[----:B------:R-:W-:Y:S02]  /*0da0*/  R2UR UR8, R40 ;  /* 0x00000000280872ca */ /* 0x000fe400000e0000 */
[C---:B------:R-:W-:Y:S01]  /*0db0*/  R2UR UR9, R41.reuse ;  /* 0x00000000290972ca */ /* 0x040fe200000e0000 */
[----:B------:R-:W-:Y:S01]  /*0dc0*/  IMAD.WIDE.U32 R2, R36, R6, R2 ;  /* 0x0000000624027225 */ /* 0x000fe200078e0002 */
[----:B------:R-:W-:Y:S02]  /*0dd0*/  R2UR UR10, R40 ;  /* 0x00000000280a72ca */ /* 0x000fe400000e0000 */
[----:B------:R-:W-:Y:S01]  /*0de0*/  R2UR UR11, R41 ;  /* 0x00000000290b72ca */ /* 0x000fe200000e0000 */
[----:B------:R-:W-:Y:S01]  /*0df0*/  IMAD R3, R36, R7, R3 ;  /* 0x0000000724037224 */ /* 0x000fe200078e0203 */
[----:B0-----:R-:W-:Y:S02]  /*0e00*/  LEA R4, P0, R2, UR4, 0x2 ;  /* 0x0000000402047c11 */ /* 0x001fe4000f8010ff */
[----:B------:R-:W-:-:S02]  /*0e10*/  R2UR UR4, R40 ;  /* 0x00000000280472ca */ /* 0x000fc400000e0000 */
[----:B------:R-:W-:Y:S02]  /*0e20*/  LEA.HI.X R5, R2, UR5, R3, 0x2, P0 ;  /* 0x0000000502057c11 */ /* 0x000fe400080f1403 */
[----:B------:R-:W-:Y:S02]  /*0e30*/  R2UR UR5, R41 ;  /* 0x00000000290572ca */ /* 0x000fe400000e0000 */
[C---:B------:R-:W-:Y:S01]  /*0e40*/  LEA R12, P1, R6.reuse, R4, 0x7 ;  /* 0x00000004060c7211 */ /* 0x040fe200078238ff */
[----:B------:R-:W-:Y:S01]  /*0e50*/  STG.E desc[UR6][R4.64], R37 ;  /* 0x0000002504007986 */ /* 0x000fe2000c101906 */
[--C-:B------:R-:W-:Y:S02]  /*0e60*/  SHF.L.U64.HI R15, R6, 0x6, R7.reuse ;  /* 0x00000006060f7819 */ /* 0x100fe40000010207 */
[----:B------:R-:W-:Y:S02]  /*0e70*/  IADD3 R2, P0, PT, R4, R17, RZ ;  /* 0x0000001104027210 */ /* 0x000fe40007f1e0ff */
[----:B------:R-:W-:-:S02]  /*0e80*/  LEA.HI.X R13, R6, R5, R7, 0x7, P1 ;  /* 0x00000005060d7211 */ /* 0x000fc400008f3c07 */
[----:B------:R-:W-:Y:S02]  /*0e90*/  IADD3 R6, P1, PT, R12, R17, RZ ;  /* 0x000000110c067210 */ /* 0x000fe40007f3e0ff */
[-C--:B------:R-:W-:Y:S02]  /*0ea0*/  IADD3.X R3, PT, PT, R5, R15.reuse, RZ, P0, !PT ;  /* 0x0000000f05037210 */ /* 0x080fe400007fe4ff */
[----:B------:R-:W-:-:S03]  /*0eb0*/  IADD3.X R7, PT, PT, R13, R15, RZ, P1, !PT ;  /* 0x0000000f0d077210 */ /* 0x000fc60000ffe4ff */
[----:B------:R-:W-:Y:S04]  /*0ec0*/  STG.E desc[UR4][R2.64], R9 ;  /* 0x0000000902007986 */ /* 0x000fe8000c101904 */
[----:B------:R-:W-:Y:S04]  /*0ed0*/  STG.E desc[UR8][R12.64], R11 ;  /* 0x0000000b0c007986 */ /* 0x000fe8000c101908 */
[----:B------:R-:W-:Y:S01]  /*0ee0*/  STG.E desc[UR10][R6.64], R45 ;  /* 0x0000002d06007986 */ /* 0x000fe2000c10190a */
[----:B------:R-:W-:Y:S05]  /*0ef0*/  EXIT ;  /* 0x000000000000794d */ /* 0x000fea0003800000 */
.L_x_4:
[----:B------:R-:W-:-:S00]  /*0f00*/  BRA `(.L_x_4) ;  /* 0xfffffffc00fc7947 */ /* 0x000fc0000383ffff */
[----:B------:R-:W-:-:S00]  /*0f10*/  NOP ;  /* 0x0000000000007918 */ /* 0x000fc00000000000 */
        /* <DEDUP_REMOVED lines=14> */
.L_x_5:


//--------------------- .nv.global.init           --------------------------
	.section	.nv.global.init,"aw",@progbits
.nv.global.init:
	.type		$str,@object
	.size		$str,(.L_0 - $str)
$str:
        /*0000*/ 	.byte	0x25, 0x64, 0x20, 0x00
.L_0:


//--------------------- .nv.shared._Z6matmulPfS_S_x --------------------------
	.section	.nv.shared._Z6matmulPfS_S_x,"aw",@nobits
	.sectionflags	@""
	.align	4
.nv.shared._Z6matmulPfS_S_x:
	.zero		6144


//--------------------- .nv.shared.reserved.0     --------------------------
	.section	.nv.shared.reserved.0,"aw",@nobits
	.weak		__nv_reservedSMEM_offset_0_alias
	.size		__nv_reservedSMEM_offset_0_alias, 0, 64
	.other		__nv_reservedSMEM_offset_0_alias,@"STO_CUDA_RESERVED_SHARED STV_DEFAULT"
__nv_reservedSMEM_offset_0_alias:
	.zero		0
	.zero		64


//--------------------- .nv.constant0._Z6matmulPfS_S_x --------------------------
	.section	.nv.constant0._Z6matmulPfS_S_x,"a",@progbits
	.sectionflags	@""
	.align	4
.nv.constant0._Z6matmulPfS_S_x:
	.zero		928


//--------------------- SYMBOLS --------------------------

	.type		.nv.reservedSmem.offset0,@object
	.size		.nv.reservedSmem.offset0,0x4
	.type		.nv.reservedSmem.cap,@object
	.size		.nv.reservedSmem.cap,0x4
	.type		vprintf,@function
